	.headerflags	@"EF_CUDA_TEXMODE_UNIFIED EF_CUDA_64BIT_ADDRESS EF_CUDA_ACCELERATORS EF_CUDA_SM90 EF_CUDA_VIRTUAL_SM(EF_CUDA_SM90)"
	.elftype	@"ET_EXEC"


//--------------------- .nv.info                  --------------------------
	.section	.nv.info,"",@"SHT_CUDA_INFO"
	.align	4


	//----- nvinfo : EIATTR_REGCOUNT
	.align		4
        /*0000*/ 	.byte	0x04, 0x2f
        /*0002*/ 	.short	(.L_3 - .L_2)
	.align		4
.L_2:
        /*0004*/ 	.word	index@(triton_poi_fused__native_batch_norm_legit_no_training_add_relu_18)
        /*0008*/ 	.word	0x0000001c


	//----- nvinfo : EIATTR_MIN_STACK_SIZE
	.align		4
.L_3:
        /*000c*/ 	.byte	0x04, 0x12
        /*000e*/ 	.short	(.L_5 - .L_4)
	.align		4
.L_4:
        /*0010*/ 	.word	index@(triton_poi_fused__native_batch_norm_legit_no_training_add_relu_18)
        /*0014*/ 	.word	0x00000000


	//----- nvinfo : EIATTR_FRAME_SIZE
	.align		4
.L_5:
        /*0018*/ 	.byte	0x04, 0x11
        /*001a*/ 	.short	(.L_7 - .L_6)
	.align		4
.L_6:
        /*001c*/ 	.word	index@(triton_poi_fused__native_batch_norm_legit_no_training_add_relu_18)
        /*0020*/ 	.word	0x00000000


	//----- nvinfo : EIATTR_MIN_STACK_SIZE
	.align		4
.L_7:
        /*0024*/ 	.byte	0x04, 0x12
        /*0026*/ 	.short	(.L_9 - .L_8)
	.align		4
.L_8:
        /*0028*/ 	.word	index@(triton_poi_fused__native_batch_norm_legit_no_training_add_relu_18)
        /*002c*/ 	.word	0x00000000
.L_9:


//--------------------- .nv.info.triton_poi_fused__native_batch_norm_legit_no_training_add_relu_18 --------------------------
	.section	.nv.info.triton_poi_fused__native_batch_norm_legit_no_training_add_relu_18,"",@"SHT_CUDA_INFO"
	.sectionflags	@""
	.align	4


	//----- nvinfo : EIATTR_CUDA_API_VERSION
	.align		4
        /*0000*/ 	.byte	0x04, 0x37
        /*0002*/ 	.short	(.L_11 - .L_10)
.L_10:
        /*0004*/ 	.word	0x0000007c


	//----- nvinfo : EIATTR_KPARAM_INFO
	.align		4
.L_11:
        /*0008*/ 	.byte	0x04, 0x17
        /*000a*/ 	.short	(.L_13 - .L_12)
.L_12:
        /*000c*/ 	.word	0x00000000
        /*0010*/ 	.short	0x000b
        /*0012*/ 	.short	0x0058
        /*0014*/ 	.byte	0x00, 0xf0, 0x11, 0x00


	//----- nvinfo : EIATTR_KPARAM_INFO
	.align		4
.L_13:
        /*0018*/ 	.byte	0x04, 0x17
        /*001a*/ 	.short	(.L_15 - .L_14)
.L_14:
        /*001c*/ 	.word	0x00000000
        /*0020*/ 	.short	0x000a
        /*0022*/ 	.short	0x0050
        /*0024*/ 	.byte	0x00, 0xf4, 0x21, 0x00


	//----- nvinfo : EIATTR_KPARAM_INFO
	.align		4
.L_15:
        /*0028*/ 	.byte	0x04, 0x17
        /*002a*/ 	.short	(.L_17 - .L_16)
.L_16:
        /*002c*/ 	.word	0x00000000
        /*0030*/ 	.short	0x0009
        /*0032*/ 	.short	0x0048
        /*0034*/ 	.byte	0x00, 0xf4, 0x21, 0x00


	//----- nvinfo : EIATTR_KPARAM_INFO
	.align		4
.L_17:
        /*0038*/ 	.byte	0x04, 0x17
        /*003a*/ 	.short	(.L_19 - .L_18)
.L_18:
        /*003c*/ 	.word	0x00000000
        /*0040*/ 	.short	0x0008
        /*0042*/ 	.short	0x0040
        /*0044*/ 	.byte	0x00, 0xf4, 0x21, 0x00


	//----- nvinfo : EIATTR_KPARAM_INFO
	.align		4
.L_19:
        /*0048*/ 	.byte	0x04, 0x17
        /*004a*/ 	.short	(.L_21 - .L_20)
.L_20:
        /*004c*/ 	.word	0x00000000
        /*0050*/ 	.short	0x0007
        /*0052*/ 	.short	0x0038
        /*0054*/ 	.byte	0x00, 0xf4, 0x21, 0x00


	//----- nvinfo : EIATTR_KPARAM_INFO
	.align		4
.L_21:
        /*0058*/ 	.byte	0x04, 0x17
        /*005a*/ 	.short	(.L_23 - .L_22)
.L_22:
        /*005c*/ 	.word	0x00000000
        /*0060*/ 	.short	0x0006
        /*0062*/ 	.short	0x0030
        /*0064*/ 	.byte	0x00, 0xf4, 0x21, 0x00


	//----- nvinfo : EIATTR_KPARAM_INFO
	.align		4
.L_23:
        /*0068*/ 	.byte	0x04, 0x17
        /*006a*/ 	.short	(.L_25 - .L_24)
.L_24:
        /*006c*/ 	.word	0x00000000
        /*0070*/ 	.short	0x0005
        /*0072*/ 	.short	0x0028
        /*0074*/ 	.byte	0x00, 0xf4, 0x21, 0x00


	//----- nvinfo : EIATTR_KPARAM_INFO
	.align		4
.L_25:
        /*0078*/ 	.byte	0x04, 0x17
        /*007a*/ 	.short	(.L_27 - .L_26)
.L_26:
        /*007c*/ 	.word	0x00000000
        /*0080*/ 	.short	0x0004
        /*0082*/ 	.short	0x0020
        /*0084*/ 	.byte	0x00, 0xf4, 0x21, 0x00


	//----- nvinfo : EIATTR_KPARAM_INFO
	.align		4
.L_27:
        /*0088*/ 	.byte	0x04, 0x17
        /*008a*/ 	.short	(.L_29 - .L_28)
.L_28:
        /*008c*/ 	.word	0x00000000
        /*0090*/ 	.short	0x0003
        /*0092*/ 	.short	0x0018
        /*0094*/ 	.byte	0x00, 0xf4, 0x21, 0x00


	//----- nvinfo : EIATTR_KPARAM_INFO
	.align		4
.L_29:
        /*0098*/ 	.byte	0x04, 0x17
        /*009a*/ 	.short	(.L_31 - .L_30)
.L_30:
        /*009c*/ 	.word	0x00000000
        /*00a0*/ 	.short	0x0002
        /*00a2*/ 	.short	0x0010
        /*00a4*/ 	.byte	0x00, 0xf4, 0x21, 0x00


	//----- nvinfo : EIATTR_KPARAM_INFO
	.align		4
.L_31:
        /*00a8*/ 	.byte	0x04, 0x17
        /*00aa*/ 	.short	(.L_33 - .L_32)
.L_32:
        /*00ac*/ 	.word	0x00000000
        /*00b0*/ 	.short	0x0001
        /*00b2*/ 	.short	0x0008
        /*00b4*/ 	.byte	0x00, 0xf4, 0x21, 0x00


	//----- nvinfo : EIATTR_KPARAM_INFO
	.align		4
.L_33:
        /*00b8*/ 	.byte	0x04, 0x17
        /*00ba*/ 	.short	(.L_35 - .L_34)
.L_34:
        /*00bc*/ 	.word	0x00000000
        /*00c0*/ 	.short	0x0000
        /*00c2*/ 	.short	0x0000
        /*00c4*/ 	.byte	0x00, 0xf4, 0x21, 0x00


	//----- nvinfo : EIATTR_SPARSE_MMA_MASK
	.align		4
.L_35:
        /*00c8*/ 	.byte	0x03, 0x50
        /*00ca*/ 	.short	0x0000


	//----- nvinfo : EIATTR_MAXREG_COUNT
	.align		4
        /*00cc*/ 	.byte	0x03, 0x1b
        /*00ce*/ 	.short	0x00ff


	//----- nvinfo : EIATTR_EXIT_INSTR_OFFSETS
	.align		4
        /*00d0*/ 	.byte	0x04, 0x1c
        /*00d2*/ 	.short	(.L_37 - .L_36)


	//   ....[0]....
.L_36:
        /*00d4*/ 	.word	0x000004d0


	//----- nvinfo : EIATTR_REQNTID
	.align		4
.L_37:
        /*00d8*/ 	.byte	0x04, 0x10
        /*00da*/ 	.short	(.L_39 - .L_38)
.L_38:
        /*00dc*/ 	.word	0x00000080
        /*00e0*/ 	.word	0x00000001
        /*00e4*/ 	.word	0x00000001


	//----- nvinfo : EIATTR_CBANK_PARAM_SIZE
	.align		4
.L_39:
        /*00e8*/ 	.byte	0x03, 0x19
        /*00ea*/ 	.short	0x005c


	//----- nvinfo : EIATTR_PARAM_CBANK
	.align		4
        /*00ec*/ 	.byte	0x04, 0x0a
        /*00ee*/ 	.short	(.L_41 - .L_40)
	.align		4
.L_40:
        /*00f0*/ 	.word	index@(.nv.constant0.triton_poi_fused__native_batch_norm_legit_no_training_add_relu_18)
        /*00f4*/ 	.short	0x0210
        /*00f6*/ 	.short	0x005c


	//----- nvinfo : EIATTR_SW_WAR
	.align		4
.L_41:
        /*00f8*/ 	.byte	0x04, 0x36
        /*00fa*/ 	.short	(.L_43 - .L_42)
.L_42:
        /*00fc*/ 	.word	0x00000008
.L_43:


//--------------------- .nv.callgraph             --------------------------
	.section	.nv.callgraph,"",@"SHT_CUDA_CALLGRAPH"
	.align	4
	.sectionentsize	8
	.align		4
        /*0000*/ 	.word	0x00000000
	.align		4
        /*0004*/ 	.word	0xffffffff
	.align		4
        /*0008*/ 	.word	0x00000000
	.align		4
        /*000c*/ 	.word	0xfffffffe
	.align		4
        /*0010*/ 	.word	0x00000000
	.align		4
        /*0014*/ 	.word	0xfffffffd
	.align		4
        /*0018*/ 	.word	0x00000000
	.align		4
        /*001c*/ 	.word	0xfffffffc


//--------------------- .nv.constant4             --------------------------
	.section	.nv.constant4,"a",@progbits
	.align	8
	.align		8
.nv.constant4:
        /*0000*/ 	.dword	_$_str
	.align		8
        /*0008*/ 	.dword	_$_str_$_2


//--------------------- .text.triton_poi_fused__native_batch_norm_legit_no_training_add_relu_18 --------------------------
	.section	.text.triton_poi_fused__native_batch_norm_legit_no_training_add_relu_18,"ax",@progbits
	.align	128
        .global         triton_poi_fused__native_batch_norm_legit_no_training_add_relu_18
        .type           triton_poi_fused__native_batch_norm_legit_no_training_add_relu_18,@function
        .size           triton_poi_fused__native_batch_norm_legit_no_training_add_relu_18,(.L_x_1 - triton_poi_fused__native_batch_norm_legit_no_training_add_relu_18)
        .other          triton_poi_fused__native_batch_norm_legit_no_training_add_relu_18,@"STO_CUDA_ENTRY STV_DEFAULT"
triton_poi_fused__native_batch_norm_legit_no_training_add_relu_18:
.text.triton_poi_fused__native_batch_norm_legit_no_training_add_relu_18:
[----:B------:R-:W-:Y:S01]  /*0000*/  LDC R1, c[0x0][0x28] ;  /* 0x00000a00ff017b82 */ /* 0x000fe20000000800 */
[----:B------:R-:W1:Y:S07]  /*0010*/  S2R R10, SR_TID.X ;  /* 0x00000000000a7919 */ /* 0x000e6e0000002100 */
[----:B------:R-:W2:Y:S01]  /*0020*/  LDC.64 R14, c[0x0][0x228] ;  /* 0x00008a00ff0e7b82 */ /* 0x000ea20000000a00 */
[----:B------:R-:W-:Y:S01]  /*0030*/  ULDC.64 UR4, c[0x0][0x208] ;  /* 0x0000820000047ab9 */ /* 0x000fe20000000a00 */
[----:B------:R-:W3:Y:S06]  /*0040*/  S2R R3, SR_CTAID.X ;  /* 0x0000000000037919 */ /* 0x000eec0000002500 */
[----:B------:R-:W4:Y:S08]  /*0050*/  LDC.64 R22, c[0x0][0x250] ;  /* 0x00009400ff167b82 */ /* 0x000f300000000a00 */
[----:B------:R-:W5:Y:S08]  /*0060*/  LDC.64 R18, c[0x0][0x248] ;  /* 0x00009200ff127b82 */ /* 0x000f700000000a00 */
[----:B------:R-:W5:Y:S01]  /*0070*/  LDC.64 R24, c[0x0][0x218] ;  /* 0x00008600ff187b82 */ /* 0x000f620000000a00 */
[----:B-1----:R-:W-:-:S07]  /*0080*/  LOP3.LUT R10, R10, 0x7f, RZ, 0xc0, !PT ;  /* 0x0000007f0a0a7812 */ /* 0x002fce00078ec0ff */
[----:B------:R-:W1:Y:S01]  /*0090*/  LDC.64 R16, c[0x0][0x220] ;  /* 0x00008800ff107b82 */ /* 0x000e620000000a00 */
[----:B---3--:R-:W-:Y:S02]  /*00a0*/  SHF.R.S32.HI R0, RZ, 0x18, R3 ;  /* 0x00000018ff007819 */ /* 0x008fe40000011403 */
[----:B------:R-:W-:Y:S02]  /*00b0*/  LEA R10, R3, R10, 0x7 ;  /* 0x0000000a030a7211 */ /* 0x000fe400078e38ff */
[----:B------:R-:W-:-:S03]  /*00c0*/  SGXT R3, R0, 0x1 ;  /* 0x000000010003781a */ /* 0x000fc60000000200 */
[----:B------:R-:W3:Y:S01]  /*00d0*/  LDC.64 R20, c[0x0][0x240] ;  /* 0x00009000ff147b82 */ /* 0x000ee20000000a00 */
[----:B------:R-:W-:-:S04]  /*00e0*/  LEA.HI R3, R3, R10, RZ, 0x4 ;  /* 0x0000000a03037211 */ /* 0x000fc800078f20ff */
[----:B------:R-:W-:-:S03]  /*00f0*/  SHF.R.S32.HI R13, RZ, 0x4, R3 ;  /* 0x00000004ff0d7819 */ /* 0x000fc60000011403 */
[----:B------:R-:W3:Y:S01]  /*0100*/  LDC.64 R8, c[0x0][0x230] ;  /* 0x00008c00ff087b82 */ /* 0x000ee20000000a00 */
[----:B------:R-:W-:-:S04]  /*0110*/  SHF.R.S32.HI R0, RZ, 0x1f, R3 ;  /* 0x0000001fff007819 */ /* 0x000fc80000011403 */
[----:B------:R-:W-:-:S03]  /*0120*/  LEA.HI R0, R0, R13, RZ, 0x6 ;  /* 0x0000000d00007211 */ /* 0x000fc600078f30ff */
[----:B------:R-:W3:Y:S01]  /*0130*/  LDC.64 R6, c[0x0][0x238] ;  /* 0x00008e00ff067b82 */ /* 0x000ee20000000a00 */
[----:B------:R-:W-:-:S04]  /*0140*/  LOP3.LUT R0, R0, 0xffffffc0, RZ, 0xc0, !PT ;  /* 0xffffffc000007812 */ /* 0x000fc800078ec0ff */
[----:B------:R-:W-:-:S03]  /*0150*/  IADD3 R13, R13, -R0, RZ ;  /* 0x800000000d0d7210 */ /* 0x000fc60007ffe0ff */
[----:B------:R-:W3:Y:S02]  /*0160*/  LDC.64 R4, c[0x0][0x258] ;  /* 0x00009600ff047b82 */ /* 0x000ee40000000a00 */
[----:B--2---:R-:W-:-:S04]  /*0170*/  IMAD.WIDE R14, R13, 0x4, R14 ;  /* 0x000000040d0e7825 */ /* 0x004fc800078e020e */
[C---:B----4-:R-:W-:Y:S01]  /*0180*/  IMAD.WIDE R22, R13.reuse, 0x4, R22 ;  /* 0x000000040d167825 */ /* 0x050fe200078e0216 */
[----:B------:R2:W4:Y:S01]  /*0190*/  LDG.E.EL R0, desc[UR4][R14.64] ;  /* 0x000000040e007981 */ /* 0x000522000c2e1900 */
[----:B------:R-:W3:Y:S03]  /*01a0*/  LDC.64 R2, c[0x0][0x260] ;  /* 0x00009800ff027b82 */ /* 0x000ee60000000a00 */
[----:B------:R-:W4:Y:S01]  /*01b0*/  LDG.E.EL R11, desc[UR4][R22.64] ;  /* 0x00000004160b7981 */ /* 0x000f22000c2e1900 */
[----:B-----5:R-:W-:-:S04]  /*01c0*/  IMAD.WIDE R18, R13, 0x4, R18 ;  /* 0x000000040d127825 */ /* 0x020fc800078e0212 */
[C---:B-1----:R-:W-:Y:S02]  /*01d0*/  IMAD.WIDE R16, R13.reuse, 0x4, R16 ;  /* 0x000000040d107825 */ /* 0x042fe400078e0210 */
[----:B------:R-:W5:Y:S02]  /*01e0*/  LDG.E.EL R19, desc[UR4][R18.64] ;  /* 0x0000000412137981 */ /* 0x000f64000c2e1900 */
[C---:B0-2---:R-:W-:Y:S02]  /*01f0*/  IMAD.WIDE R14, R10.reuse, 0x4, R24 ;  /* 0x000000040a0e7825 */ /* 0x045fe400078e0218 */
[----:B------:R-:W2:Y:S02]  /*0200*/  LDG.E.EL R17, desc[UR4][R16.64] ;  /* 0x0000000410117981 */ /* 0x000ea4000c2e1900 */
[----:B---3--:R-:W-:Y:S02]  /*0210*/  IMAD.WIDE R20, R10, 0x4, R20 ;  /* 0x000000040a147825 */ /* 0x008fe400078e0214 */
[----:B------:R-:W2:Y:S02]  /*0220*/  LDG.E R14, desc[UR4][R14.64] ;  /* 0x000000040e0e7981 */ /* 0x000ea4000c1e1900 */
[----:B------:R-:W-:-:S02]  /*0230*/  IMAD.WIDE R8, R13, 0x4, R8 ;  /* 0x000000040d087825 */ /* 0x000fc400078e0208 */
[----:B------:R-:W5:Y:S02]  /*0240*/  LDG.E R12, desc[UR4][R20.64] ;  /* 0x00000004140c7981 */ /* 0x000f64000c1e1900 */
[C---:B------:R-:W-:Y:S02]  /*0250*/  IMAD.WIDE R6, R13.reuse, 0x4, R6 ;  /* 0x000000040d067825 */ /* 0x040fe400078e0206 */
[----:B------:R-:W3:Y:S02]  /*0260*/  LDG.E.EL R8, desc[UR4][R8.64] ;  /* 0x0000000408087981 */ /* 0x000ee4000c2e1900 */
[C---:B------:R-:W-:Y:S02]  /*0270*/  IMAD.WIDE R4, R13.reuse, 0x4, R4 ;  /* 0x000000040d047825 */ /* 0x040fe400078e0204 */
[----:B------:R-:W3:Y:S02]  /*0280*/  LDG.E.EL R7, desc[UR4][R6.64] ;  /* 0x0000000406077981 */ /* 0x000ee4000c2e1900 */
[----:B------:R-:W-:-:S02]  /*0290*/  IMAD.WIDE R2, R13, 0x4, R2 ;  /* 0x000000040d027825 */ /* 0x000fc400078e0202 */
[----:B------:R0:W2:Y:S04]  /*02a0*/  LDG.E.EL R4, desc[UR4][R4.64] ;  /* 0x0000000404047981 */ /* 0x0000a8000c2e1900 */
[----:B------:R1:W2:Y:S01]  /*02b0*/  LDG.E.EL R13, desc[UR4][R2.64] ;  /* 0x00000004020d7981 */ /* 0x0002a2000c2e1900 */
[----:B0-----:R-:W-:Y:S01]  /*02c0*/  HFMA2.MMA R5, -RZ, RZ, 1.625, 0 ;  /* 0x3e800000ff057435 */ /* 0x001fe200000001ff */
[----:B-1----:R-:W0:Y:S02]  /*02d0*/  LDC.64 R2, c[0x0][0x210] ;  /* 0x00008400ff027b82 */ /* 0x002e240000000a00 */
[----:B0-----:R-:W-:-:S04]  /*02e0*/  IMAD.WIDE R2, R10, 0x4, R2 ;  /* 0x000000040a027825 */ /* 0x001fc800078e0202 */
[----:B----4-:R-:W-:Y:S01]  /*02f0*/  FADD R0, R0, 9.9999997473787516356e-06 ;  /* 0x3727c5ac00007421 */ /* 0x010fe20000000000 */
[----:B------:R-:W-:-:S03]  /*0300*/  FADD R11, R11, 9.9999997473787516356e-06 ;  /* 0x3727c5ac0b0b7421 */ /* 0x000fc60000000000 */
[----:B------:R-:W0:Y:S08]  /*0310*/  MUFU.SQRT R15, R0 ;  /* 0x00000000000f7308 */ /* 0x000e300000002000 */
[----:B------:R-:W1:Y:S01]  /*0320*/  MUFU.SQRT R16, R11 ;  /* 0x0000000b00107308 */ /* 0x000e620000002000 */
[C---:B0-----:R-:W-:Y:S02]  /*0330*/  FSETP.GT.AND P0, PT, R15.reuse, 8.50705917302346158658e+37, PT ;  /* 0x7e8000000f00780b */ /* 0x041fe40003f04000 */
[----:B------:R-:W-:-:S02]  /*0340*/  FSETP.GEU.AND P2, PT, R15, 1.175494350822287508e-38, PT ;  /* 0x008000000f00780b */ /* 0x000fc40003f4e000 */
[C---:B-1----:R-:W-:Y:S02]  /*0350*/  FSETP.GT.AND P1, PT, R16.reuse, 8.50705917302346158658e+37, PT ;  /* 0x7e8000001000780b */ /* 0x042fe40003f24000 */
[----:B------:R-:W-:-:S07]  /*0360*/  FSETP.GEU.AND P3, PT, R16, 1.175494350822287508e-38, PT ;  /* 0x008000001000780b */ /* 0x000fce0003f6e000 */
[----:B------:R-:W-:-:S04]  /*0370*/  @P0 FMUL R15, R15, 0.25 ;  /* 0x3e8000000f0f0820 */ /* 0x000fc80000400000 */
[----:B------:R-:W-:Y:S01]  /*0380*/  @!P2 FMUL R15, R15, 16777216 ;  /* 0x4b8000000f0fa820 */ /* 0x000fe20000400000 */
[----:B------:R-:W-:-:S04]  /*0390*/  @P1 FMUL R16, R16, 0.25 ;  /* 0x3e80000010101820 */ /* 0x000fc80000400000 */
[----:B------:R-:W-:Y:S01]  /*03a0*/  @!P3 FMUL R16, R16, 16777216 ;  /* 0x4b8000001010b820 */ /* 0x000fe20000400000 */
[----:B------:R-:W0:Y:S01]  /*03b0*/  MUFU.RCP R15, R15 ;  /* 0x0000000f000f7308 */ /* 0x000e220000001000 */
[----:B------:R-:W-:-:S07]  /*03c0*/  FSEL R0, R5, 1, P0 ;  /* 0x3f80000005007808 */ /* 0x000fce0000000000 */
[----:B------:R-:W1:Y:S01]  /*03d0*/  MUFU.RCP R16, R16 ;  /* 0x0000001000107308 */ /* 0x000e620000001000 */
[----:B------:R-:W-:Y:S01]  /*03e0*/  FSEL R5, R5, 1, P1 ;  /* 0x3f80000005057808 */ /* 0x000fe20000800000 */
[----:B------:R-:W-:-:S04]  /*03f0*/  @!P2 FMUL R0, R0, 16777216 ;  /* 0x4b8000000000a820 */ /* 0x000fc80000400000 */
[----:B------:R-:W-:Y:S01]  /*0400*/  @!P3 FMUL R5, R5, 16777216 ;  /* 0x4b8000000505b820 */ /* 0x000fe20000400000 */
[----:B-----5:R-:W-:Y:S01]  /*0410*/  FADD R12, R12, -R19 ;  /* 0x800000130c0c7221 */ /* 0x020fe20000000000 */
[----:B0-----:R-:W-:Y:S01]  /*0420*/  FMUL R0, R15, R0 ;  /* 0x000000000f007220 */ /* 0x001fe20000400000 */
[----:B--2---:R-:W-:Y:S01]  /*0430*/  FADD R17, R14, -R17 ;  /* 0x800000110e117221 */ /* 0x004fe20000000000 */
[----:B-1----:R-:W-:-:S03]  /*0440*/  FMUL R5, R16, R5 ;  /* 0x0000000510057220 */ /* 0x002fc60000400000 */
[----:B------:R-:W-:Y:S01]  /*0450*/  FMUL R0, R0, R17 ;  /* 0x0000001100007220 */ /* 0x000fe20000400000 */
[----:B------:R-:W-:-:S03]  /*0460*/  FMUL R5, R5, R12 ;  /* 0x0000000c05057220 */ /* 0x000fc60000400000 */
[----:B---3--:R-:W-:Y:S01]  /*0470*/  FFMA R0, R8, R0, R7 ;  /* 0x0000000008007223 */ /* 0x008fe20000000007 */
[----:B------:R-:W-:-:S04]  /*0480*/  FFMA R5, R4, R5, R13 ;  /* 0x0000000504057223 */ /* 0x000fc8000000000d */
[C---:B------:R-:W-:Y:S01]  /*0490*/  FADD R4, R0.reuse, R5 ;  /* 0x0000000500047221 */ /* 0x040fe20000000000 */
[----:B------:R-:W-:-:S04]  /*04a0*/  FSETP.GEU.AND P0, PT, R0, -R5, PT ;  /* 0x800000050000720b */ /* 0x000fc80003f0e000 */
[----:B------:R-:W-:-:S05]  /*04b0*/  FSEL R5, R4, RZ, P0 ;  /* 0x000000ff04057208 */ /* 0x000fca0000000000 */
[----:B------:R-:W-:Y:S01]  /*04c0*/  STG.E desc[UR4][R2.64], R5 ;  /* 0x0000000502007986 */ /* 0x000fe2000c101904 */
[----:B------:R-:W-:Y:S05]  /*04d0*/  EXIT ;  /* 0x000000000000794d */ /* 0x000fea0003800000 */
.L_x_0:
[----:B------:R-:W-:-:S00]  /*04e0*/  BRA `(.L_x_0) ;  /* 0xfffffffc00fc7947 */ /* 0x000fc0000383ffff */
[----:B------:R-:W-:-:S00]  /*04f0*/  NOP ;  /* 0x0000000000007918 */ /* 0x000fc00000000000 */
        /* <DEDUP_REMOVED lines=8> */
.L_x_1:


//--------------------- .nv.global.init           --------------------------
	.section	.nv.global.init,"aw",@progbits
.nv.global.init:
	.type		_$_str,@object
	.size		_$_str,(_$_str_$_2 - _$_str)
_$_str:
        /*0000*/ 	.byte	0x5f, 0x5f, 0x43, 0x55, 0x44, 0x41, 0x5f, 0x46, 0x54, 0x5a, 0x00
	.type		_$_str_$_2,@object
	.size		_$_str_$_2,(.L_1 - _$_str_$_2)
_$_str_$_2:
        /*000b*/ 	.byte	0x5f, 0x5f, 0x43, 0x55, 0x44, 0x41, 0x5f, 0x50, 0x52, 0x45, 0x43, 0x5f, 0x53, 0x51, 0x52, 0x54
        /*001b*/ 	.byte	0x00
.L_1:


//--------------------- .nv.constant0.triton_poi_fused__native_batch_norm_legit_no_training_add_relu_18 --------------------------
	.section	.nv.constant0.triton_poi_fused__native_batch_norm_legit_no_training_add_relu_18,"a",@progbits
	.sectionflags	@""
	.align	4
.nv.constant0.triton_poi_fused__native_batch_norm_legit_no_training_add_relu_18:
	.zero		620
